	.headerflags	@"EF_CUDA_TEXMODE_UNIFIED EF_CUDA_64BIT_ADDRESS EF_CUDA_ACCELERATORS EF_CUDA_SM90 EF_CUDA_VIRTUAL_SM(EF_CUDA_SM90)"
	.elftype	@"ET_EXEC"


//--------------------- .nv.info                  --------------------------
	.section	.nv.info,"",@"SHT_CUDA_INFO"
	.align	4


	//----- nvinfo : EIATTR_REGCOUNT
	.align		4
        /*0000*/ 	.byte	0x04, 0x2f
        /*0002*/ 	.short	(.L_1 - .L_0)
	.align		4
.L_0:
        /*0004*/ 	.word	index@(triton_poi_fused__to_copy_add_arange_mul_1)
        /*0008*/ 	.word	0x0000000a


	//----- nvinfo : EIATTR_MIN_STACK_SIZE
	.align		4
.L_1:
        /*000c*/ 	.byte	0x04, 0x12
        /*000e*/ 	.short	(.L_3 - .L_2)
	.align		4
.L_2:
        /*0010*/ 	.word	index@(triton_poi_fused__to_copy_add_arange_mul_1)
        /*0014*/ 	.word	0x00000000


	//----- nvinfo : EIATTR_FRAME_SIZE
	.align		4
.L_3:
        /*0018*/ 	.byte	0x04, 0x11
        /*001a*/ 	.short	(.L_5 - .L_4)
	.align		4
.L_4:
        /*001c*/ 	.word	index@(triton_poi_fused__to_copy_add_arange_mul_1)
        /*0020*/ 	.word	0x00000000


	//----- nvinfo : EIATTR_MIN_STACK_SIZE
	.align		4
.L_5:
        /*0024*/ 	.byte	0x04, 0x12
        /*0026*/ 	.short	(.L_7 - .L_6)
	.align		4
.L_6:
        /*0028*/ 	.word	index@(triton_poi_fused__to_copy_add_arange_mul_1)
        /*002c*/ 	.word	0x00000000
.L_7:


//--------------------- .nv.info.triton_poi_fused__to_copy_add_arange_mul_1 --------------------------
	.section	.nv.info.triton_poi_fused__to_copy_add_arange_mul_1,"",@"SHT_CUDA_INFO"
	.sectionflags	@""
	.align	4


	//----- nvinfo : EIATTR_CUDA_API_VERSION
	.align		4
        /*0000*/ 	.byte	0x04, 0x37
        /*0002*/ 	.short	(.L_9 - .L_8)
.L_8:
        /*0004*/ 	.word	0x0000007c


	//----- nvinfo : EIATTR_KPARAM_INFO
	.align		4
.L_9:
        /*0008*/ 	.byte	0x04, 0x17
        /*000a*/ 	.short	(.L_11 - .L_10)
.L_10:
        /*000c*/ 	.word	0x00000000
        /*0010*/ 	.short	0x0001
        /*0012*/ 	.short	0x0008
        /*0014*/ 	.byte	0x00, 0xf0, 0x11, 0x00


	//----- nvinfo : EIATTR_KPARAM_INFO
	.align		4
.L_11:
        /*0018*/ 	.byte	0x04, 0x17
        /*001a*/ 	.short	(.L_13 - .L_12)
.L_12:
        /*001c*/ 	.word	0x00000000
        /*0020*/ 	.short	0x0000
        /*0022*/ 	.short	0x0000
        /*0024*/ 	.byte	0x00, 0xf4, 0x21, 0x00


	//----- nvinfo : EIATTR_SPARSE_MMA_MASK
	.align		4
.L_13:
        /*0028*/ 	.byte	0x03, 0x50
        /*002a*/ 	.short	0x0000


	//----- nvinfo : EIATTR_MAXREG_COUNT
	.align		4
        /*002c*/ 	.byte	0x03, 0x1b
        /*002e*/ 	.short	0x00ff


	//----- nvinfo : EIATTR_EXIT_INSTR_OFFSETS
	.align		4
        /*0030*/ 	.byte	0x04, 0x1c
        /*0032*/ 	.short	(.L_15 - .L_14)


	//   ....[0]....
.L_14:
        /*0034*/ 	.word	0x00000120


	//   ....[1]....
        /*0038*/ 	.word	0x00000150


	//----- nvinfo : EIATTR_REQNTID
	.align		4
.L_15:
        /*003c*/ 	.byte	0x04, 0x10
        /*003e*/ 	.short	(.L_17 - .L_16)
.L_16:
        /*0040*/ 	.word	0x00000080
        /*0044*/ 	.word	0x00000001
        /*0048*/ 	.word	0x00000001


	//----- nvinfo : EIATTR_CBANK_PARAM_SIZE
	.align		4
.L_17:
        /*004c*/ 	.byte	0x03, 0x19
        /*004e*/ 	.short	0x000c


	//----- nvinfo : EIATTR_PARAM_CBANK
	.align		4
        /*0050*/ 	.byte	0x04, 0x0a
        /*0052*/ 	.short	(.L_19 - .L_18)
	.align		4
.L_18:
        /*0054*/ 	.word	index@(.nv.constant0.triton_poi_fused__to_copy_add_arange_mul_1)
        /*0058*/ 	.short	0x0210
        /*005a*/ 	.short	0x000c


	//----- nvinfo : EIATTR_SW_WAR
	.align		4
.L_19:
        /*005c*/ 	.byte	0x04, 0x36
        /*005e*/ 	.short	(.L_21 - .L_20)
.L_20:
        /*0060*/ 	.word	0x00000008
.L_21:


//--------------------- .nv.callgraph             --------------------------
	.section	.nv.callgraph,"",@"SHT_CUDA_CALLGRAPH"
	.align	4
	.sectionentsize	8
	.align		4
        /*0000*/ 	.word	0x00000000
	.align		4
        /*0004*/ 	.word	0xffffffff
	.align		4
        /*0008*/ 	.word	0x00000000
	.align		4
        /*000c*/ 	.word	0xfffffffe
	.align		4
        /*0010*/ 	.word	0x00000000
	.align		4
        /*0014*/ 	.word	0xfffffffd
	.align		4
        /*0018*/ 	.word	0x00000000
	.align		4
        /*001c*/ 	.word	0xfffffffc


//--------------------- .text.triton_poi_fused__to_copy_add_arange_mul_1 --------------------------
	.section	.text.triton_poi_fused__to_copy_add_arange_mul_1,"ax",@progbits
	.align	128
        .global         triton_poi_fused__to_copy_add_arange_mul_1
        .type           triton_poi_fused__to_copy_add_arange_mul_1,@function
        .size           triton_poi_fused__to_copy_add_arange_mul_1,(.L_x_1 - triton_poi_fused__to_copy_add_arange_mul_1)
        .other          triton_poi_fused__to_copy_add_arange_mul_1,@"STO_CUDA_ENTRY STV_DEFAULT"
triton_poi_fused__to_copy_add_arange_mul_1:
.text.triton_poi_fused__to_copy_add_arange_mul_1:
[----:B------:R-:W0:Y:S02]  /*0000*/  LDC R1, c[0x0][0x28] ;  /* 0x00000a00ff017b82 */ /* 0x000e240000000800 */
[----:B------:R-:W1:Y:S01]  /*0010*/  S2R R0, SR_TID.X ;  /* 0x0000000000007919 */ /* 0x000e620000002100 */
[----:B------:R-:W2:Y:S01]  /*0020*/  LDC.64 R2, c[0x0][0x210] ;  /* 0x00008400ff027b82 */ /* 0x000ea20000000a00 */
[----:B------:R-:W3:Y:S01]  /*0030*/  S2R R5, SR_CTAID.X ;  /* 0x0000000000057919 */ /* 0x000ee20000002500 */
[----:B-1----:R-:W-:-:S05]  /*0040*/  IMAD.SHL.U32 R0, R0, 0x2, RZ ;  /* 0x0000000200007824 */ /* 0x002fca00078e00ff */
[----:B------:R-:W-:-:S05]  /*0050*/  LOP3.LUT R0, R0, 0xfe, RZ, 0xc0, !PT ;  /* 0x000000fe00007812 */ /* 0x000fca00078ec0ff */
[----:B---3--:R-:W-:-:S04]  /*0060*/  IMAD R5, R5, 0x100, R0 ;  /* 0x0000010005057824 */ /* 0x008fc800078e0200 */
[C---:B------:R-:W-:Y:S01]  /*0070*/  VIADD R0, R5.reuse, 0x1 ;  /* 0x0000000105007836 */ /* 0x040fe20000000000 */
[----:B------:R-:W-:Y:S01]  /*0080*/  I2FP.F32.S32 R4, R5 ;  /* 0x0000000500047245 */ /* 0x000fe20000201400 */
[C---:B--2---:R-:W-:Y:S01]  /*0090*/  IMAD.WIDE R2, R5.reuse, 0x8, R2 ;  /* 0x0000000805027825 */ /* 0x044fe200078e0202 */
[----:B------:R-:W-:Y:S02]  /*00a0*/  ISETP.GE.AND P0, PT, R5, 0xf8, PT ;  /* 0x000000f80500780c */ /* 0x000fe40003f06270 */
[----:B------:R-:W-:Y:S01]  /*00b0*/  I2FP.F32.S32 R0, R0 ;  /* 0x0000000000007245 */ /* 0x000fe20000201400 */
[----:B------:R-:W-:-:S04]  /*00c0*/  FMUL R4, R4, 0.5 ;  /* 0x3f00000004047820 */ /* 0x000fc80000400000 */
[----:B------:R-:W-:Y:S02]  /*00d0*/  FMUL R0, R0, 0.5 ;  /* 0x3f00000000007820 */ /* 0x000fe40000400000 */
[----:B------:R-:W1:Y:S08]  /*00e0*/  F2I.TRUNC.NTZ R4, R4 ;  /* 0x0000000400047305 */ /* 0x000e70000020f100 */
[----:B------:R-:W2:Y:S01]  /*00f0*/  F2I.TRUNC.NTZ R6, R0 ;  /* 0x0000000000067305 */ /* 0x000ea2000020f100 */
[----:B-1----:R-:W-:-:S02]  /*0100*/  SHF.R.S32.HI R5, RZ, 0x1f, R4 ;  /* 0x0000001fff057819 */ /* 0x002fc40000011404 */
[----:B--2---:R-:W-:Y:S01]  /*0110*/  SHF.R.S32.HI R7, RZ, 0x1f, R6 ;  /* 0x0000001fff077819 */ /* 0x004fe20000011406 */
[----:B------:R-:W-:Y:S06]  /*0120*/  @P0 EXIT ;  /* 0x000000000000094d */ /* 0x000fec0003800000 */
[----:B------:R-:W-:Y:S02]  /*0130*/  ULDC.64 UR4, c[0x0][0x208] ;  /* 0x0000820000047ab9 */ /* 0x000fe40000000a00 */
[----:B------:R-:W-:Y:S01]  /*0140*/  STG.E.128 desc[UR4][R2.64], R4 ;  /* 0x0000000402007986 */ /* 0x000fe2000c101d04 */
[----:B------:R-:W-:Y:S05]  /*0150*/  EXIT ;  /* 0x000000000000794d */ /* 0x000fea0003800000 */
.L_x_0:
[----:B------:R-:W-:-:S00]  /*0160*/  BRA `(.L_x_0) ;  /* 0xfffffffc00fc7947 */ /* 0x000fc0000383ffff */
[----:B------:R-:W-:-:S00]  /*0170*/  NOP ;  /* 0x0000000000007918 */ /* 0x000fc00000000000 */
        /* <DEDUP_REMOVED lines=8> */
.L_x_1:


//--------------------- .nv.constant0.triton_poi_fused__to_copy_add_arange_mul_1 --------------------------
	.section	.nv.constant0.triton_poi_fused__to_copy_add_arange_mul_1,"a",@progbits
	.sectionflags	@""
	.align	4
.nv.constant0.triton_poi_fused__to_copy_add_arange_mul_1:
	.zero		540
